//
// Generated by NVIDIA NVVM Compiler
//
// Compiler Build ID: CL-36424714
// Cuda compilation tools, release 13.0, V13.0.88
// Based on NVVM 20.0.0
//

.version 9.0
.target sm_100
.address_size 64

	// .globl	_Z5hellov
.extern .func  (.param .b32 func_retval0) vprintf
(
	.param .b64 vprintf_param_0,
	.param .b64 vprintf_param_1
)
;
.global .align 1 .b8 $str[15] = {72, 69, 76, 76, 79, 32, 70, 82, 79, 77, 32, 37, 100, 10};

.visible .entry _Z5hellov()
{
	.local .align 8 .b8 	__local_depot0[8];
	.reg .b64 	%SP;
	.reg .b64 	%SPL;
	.reg .b32 	%r<7>;
	.reg .b64 	%rd<5>;

	mov.u64 	%SPL, __local_depot0;
	cvta.local.u64 	%SP, %SPL;
	add.u64 	%rd1, %SP, 0;
	add.u64 	%rd2, %SPL, 0;
	mov.u32 	%r1, %ctaid.x;
	mov.u32 	%r2, %ntid.x;
	mov.u32 	%r3, %tid.x;
	mad.lo.s32 	%r4, %r1, %r2, %r3;
	st.local.u32 	[%rd2], %r4;
	mov.u64 	%rd3, $str;
	cvta.global.u64 	%rd4, %rd3;
	{ // callseq 0, 0
	.param .b64 param0;
	st.param.b64 	[param0], %rd4;
	.param .b64 param1;
	st.param.b64 	[param1], %rd1;
	.param .b32 retval0;
	call.uni (retval0), 
	vprintf, 
	(
	param0, 
	param1
	);
	ld.param.b32 	%r5, [retval0];
	} // callseq 0
	ret;

}


// ===== COMPILED SASS (sm_100) =====

	.target	sm_100

	.elftype	@"ET_EXEC"


//--------------------- .note.nv.tkinfo           --------------------------
	.section	.note.nv.tkinfo,"",@"SHT_NOTE"
	.sectionflags	@"SHF_NOTE_NV_TKINFO"
	.tkinfo
        /*0018*/ 	.word	0x00000002
        /*0030*/ 	.string	""
        /*0030*/ 	.string	"ptxas"
        /*0030*/ 	.string	"Cuda compilation tools, release 13.0, V13.0.88"
        /*0030*/ 	.string	"Build cuda_13.0.r13.0/compiler.36424714_0"
        /*0030*/ 	.string	"-arch sm_100 -m 64 "



//--------------------- .note.nv.cuinfo           --------------------------
	.section	.note.nv.cuinfo,"",@"SHT_NOTE"
	.sectionflags	@"SHF_NOTE_NV_CUINFO"
        /*0018*/ 	.short	0x0002
        /*001a*/ 	.short	0x0064
        /*001c*/ 	.short	0x0082
	.zero		2


//--------------------- .nv.info                  --------------------------
	.section	.nv.info,"",@"SHT_CUDA_INFO"
	.align	4


	//----- nvinfo : EIATTR_REGCOUNT
	.align		4
        /*0000*/ 	.byte	0x04, 0x2f
        /*0002*/ 	.short	(.L_2 - .L_1)
	.align		4
.L_1:
        /*0004*/ 	.word	index@(_Z5hellov)
        /*0008*/ 	.word	0x00000018


	//----- nvinfo : EIATTR_FRAME_SIZE
	.align		4
.L_2:
        /*000c*/ 	.byte	0x04, 0x11
        /*000e*/ 	.short	(.L_4 - .L_3)
	.align		4
.L_3:
        /*0010*/ 	.word	index@(_Z5hellov)
        /*0014*/ 	.word	0x00000008


	//----- nvinfo : EIATTR_MIN_STACK_SIZE
	.align		4
.L_4:
        /*0018*/ 	.byte	0x04, 0x12
        /*001a*/ 	.short	(.L_6 - .L_5)
	.align		4
.L_5:
        /*001c*/ 	.word	index@(_Z5hellov)
        /*0020*/ 	.word	0x00000008
.L_6:


//--------------------- .nv.compat                --------------------------
	.section	.nv.compat,"",@"SHT_CUDA_COMPAT_INFO"
	.align	4
        /*0000*/ 	.byte	0x02, 0x09, 0x00, 0x00, 0x02, 0x02, 0x01, 0x00, 0x02, 0x05, 0x05, 0x00, 0x03, 0x07, 0x01, 0x01
        /*0010*/ 	.byte	0x02, 0x03, 0x00, 0x00, 0x02, 0x06, 0x01, 0x00, 0x04, 0x0b, 0x08, 0x00, 0x09, 0x00, 0x00, 0x00
        /*0020*/ 	.byte	0x00, 0x00, 0x00, 0x00


//--------------------- .nv.info._Z5hellov        --------------------------
	.section	.nv.info._Z5hellov,"",@"SHT_CUDA_INFO"
	.sectionflags	@""
	.align	4


	//----- nvinfo : EIATTR_CUDA_API_VERSION
	.align		4
        /*0000*/ 	.byte	0x04, 0x37
        /*0002*/ 	.short	(.L_8 - .L_7)
.L_7:
        /*0004*/ 	.word	0x00000082


	//----- nvinfo : EIATTR_SPARSE_MMA_MASK
	.align		4
.L_8:
        /*0008*/ 	.byte	0x03, 0x50
        /*000a*/ 	.short	0x0000


	//----- nvinfo : EIATTR_MAXREG_COUNT
	.align		4
        /*000c*/ 	.byte	0x03, 0x1b
        /*000e*/ 	.short	0x00ff


	//----- nvinfo : EIATTR_EXTERNS
	.align		4
        /*0010*/ 	.byte	0x04, 0x0f
        /*0012*/ 	.short	(.L_10 - .L_9)


	//   ....[0]....
	.align		4
.L_9:
        /*0014*/ 	.word	index@(vprintf)


	//----- nvinfo : EIATTR_MERCURY_ISA_VERSION
	.align		4
.L_10:
        /*0018*/ 	.byte	0x03, 0x5f
        /*001a*/ 	.short	0x0101


	//----- nvinfo : EIATTR_VRC_CTA_INIT_COUNT
	.align		4
        /*001c*/ 	.byte	0x02, 0x4a
	.zero		1
	.zero		1


	//----- nvinfo : EIATTR_SYSCALL_OFFSETS
	.align		4
        /*0020*/ 	.byte	0x04, 0x46
        /*0022*/ 	.short	(.L_12 - .L_11)


	//   ....[0]....
.L_11:
        /*0024*/ 	.word	0x00000110


	//----- nvinfo : EIATTR_EXIT_INSTR_OFFSETS
	.align		4
.L_12:
        /*0028*/ 	.byte	0x04, 0x1c
        /*002a*/ 	.short	(.L_14 - .L_13)


	//   ....[0]....
.L_13:
        /*002c*/ 	.word	0x00000120


	//----- nvinfo : EIATTR_SW_WAR
	.align		4
.L_14:
        /*0030*/ 	.byte	0x04, 0x36
        /*0032*/ 	.short	(.L_16 - .L_15)
.L_15:
        /*0034*/ 	.word	0x00000008
.L_16:


//--------------------- .nv.callgraph             --------------------------
	.section	.nv.callgraph,"",@"SHT_CUDA_CALLGRAPH"
	.align	4
	.sectionentsize	8
	.align		4
        /*0000*/ 	.word	0x00000000
	.align		4
        /*0004*/ 	.word	0xffffffff
	.align		4
        /*0008*/ 	.word	index@(_Z5hellov)
	.align		4
        /*000c*/ 	.word	index@(vprintf)
	.align		4
        /*0010*/ 	.word	0x00000000
	.align		4
        /*0014*/ 	.word	0xfffffffe
	.align		4
        /*0018*/ 	.word	0x00000000
	.align		4
        /*001c*/ 	.word	0xfffffffd
	.align		4
        /*0020*/ 	.word	0x00000000
	.align		4
        /*0024*/ 	.word	0xfffffffc


//--------------------- .nv.constant4             --------------------------
	.section	.nv.constant4,"a",@progbits
	.align	8
	.align		8
.nv.constant4:
        /*0000*/ 	.dword	vprintf
	.align		8
        /*0008*/ 	.dword	$str


//--------------------- .text._Z5hellov           --------------------------
	.section	.text._Z5hellov,"ax",@progbits
	.align	128
        .global         _Z5hellov
        .type           _Z5hellov,@function
        .size           _Z5hellov,(.L_x_2 - _Z5hellov)
        .other          _Z5hellov,@"STO_CUDA_ENTRY STV_DEFAULT"
_Z5hellov:
.text._Z5hellov:
[----:B------:R-:W0:Y:S01]  /*0000*/  LDC R1, c[0x0][0x37c] ;  /* 0x0000df00ff017b82 */ /* 0x000e220000000800 */
[----:B------:R-:W1:Y:S01]  /*0010*/  S2R R3, SR_TID.X ;  /* 0x0000000000037919 */ /* 0x000e620000002100 */
[----:B------:R-:W2:Y:S06]  /*0020*/  LDCU UR5, c[0x0][0x2fc] ;  /* 0x00005f80ff0577ac */ /* 0x000eac0008000800 */
[----:B------:R-:W1:Y:S01]  /*0030*/  S2UR UR6, SR_CTAID.X ;  /* 0x00000000000679c3 */ /* 0x000e620000002500 */
[----:B------:R-:W-:Y:S01]  /*0040*/  MOV R2, 0x0 ;  /* 0x0000000000027802 */ /* 0x000fe20000000f00 */
[----:B0-----:R-:W-:Y:S01]  /*0050*/  VIADD R1, R1, 0xfffffff8 ;  /* 0xfffffff801017836 */ /* 0x001fe20000000000 */
[----:B------:R-:W0:Y:S05]  /*0060*/  LDCU UR4, c[0x0][0x2f8] ;  /* 0x00005f00ff0477ac */ /* 0x000e2a0008000800 */
[----:B------:R-:W1:Y:S01]  /*0070*/  LDC R0, c[0x0][0x360] ;  /* 0x0000d800ff007b82 */ /* 0x000e620000000800 */
[----:B0-----:R-:W-:-:S05]  /*0080*/  IADD3 R6, P0, PT, R1, UR4, RZ ;  /* 0x0000000401067c10 */ /* 0x001fca000ff1e0ff */
[----:B--2---:R-:W-:Y:S02]  /*0090*/  IMAD.X R7, RZ, RZ, UR5, P0 ;  /* 0x00000005ff077e24 */ /* 0x004fe400080e06ff */
[----:B-1----:R-:W-:Y:S01]  /*00a0*/  IMAD R0, R0, UR6, R3 ;  /* 0x0000000600007c24 */ /* 0x002fe2000f8e0203 */
[----:B------:R-:W0:Y:S01]  /*00b0*/  LDCU.64 UR6, c[0x4][0x8] ;  /* 0x01000100ff0677ac */ /* 0x000e220008000a00 */
[----:B------:R-:W1:Y:S03]  /*00c0*/  LDC.64 R2, c[0x4][R2] ;  /* 0x0100000002027b82 */ /* 0x000e660000000a00 */
[----:B------:R2:W-:Y:S01]  /*00d0*/  STL [R1], R0 ;  /* 0x0000000001007387 */ /* 0x0005e20000100800 */
[----:B0-----:R-:W-:Y:S01]  /*00e0*/  IMAD.U32 R4, RZ, RZ, UR6 ;  /* 0x00000006ff047e24 */ /* 0x001fe2000f8e00ff */
[----:B--2---:R-:W-:-:S07]  /*00f0*/  MOV R5, UR7 ;  /* 0x0000000700057c02 */ /* 0x004fce0008000f00 */
[----:B------:R-:W-:-:S07]  /*0100*/  LEPC R20, `(.L_x_0) ;  /* 0x000000001014794e */ /* 0x000fce0000000000 */
[----:B-1----:R-:W-:Y:S05]  /*0110*/  CALL.ABS.NOINC R2 ;  /* 0x0000000002007343 */ /* 0x002fea0003c00000 */
.L_x_0:
[----:B------:R-:W-:Y:S05]  /*0120*/  EXIT ;  /* 0x000000000000794d */ /* 0x000fea0003800000 */
.L_x_1:
[----:B------:R-:W-:-:S00]  /*0130*/  BRA `(.L_x_1) ;  /* 0xfffffffc00fc7947 */ /* 0x000fc0000383ffff */
[----:B------:R-:W-:-:S00]  /*0140*/  NOP ;  /* 0x0000000000007918 */ /* 0x000fc00000000000 */
        /* <DEDUP_REMOVED lines=11> */
.L_x_2:


//--------------------- .nv.global.init           --------------------------
	.section	.nv.global.init,"aw",@progbits
.nv.global.init:
	.type		$str,@object
	.size		$str,(.L_0 - $str)
$str:
        /*0000*/ 	.byte	0x48, 0x45, 0x4c, 0x4c, 0x4f, 0x20, 0x46, 0x52, 0x4f, 0x4d, 0x20, 0x25, 0x64, 0x0a, 0x00
.L_0:


//--------------------- .nv.shared.reserved.0     --------------------------
	.section	.nv.shared.reserved.0,"aw",@nobits
	.weak		__nv_reservedSMEM_offset_0_alias
	.size		__nv_reservedSMEM_offset_0_alias, 0, 64
	.other		__nv_reservedSMEM_offset_0_alias,@"STO_CUDA_RESERVED_SHARED STV_DEFAULT"
__nv_reservedSMEM_offset_0_alias:
	.zero		0
	.zero		64


//--------------------- .nv.constant0._Z5hellov   --------------------------
	.section	.nv.constant0._Z5hellov,"a",@progbits
	.sectionflags	@""
	.align	4
.nv.constant0._Z5hellov:
	.zero		896


//--------------------- SYMBOLS --------------------------

	.type		.nv.reservedSmem.offset0,@object
	.size		.nv.reservedSmem.offset0,0x4
	.type		vprintf,@function
